//
// Generated by NVIDIA NVVM Compiler
//
// Compiler Build ID: CL-36424714
// Cuda compilation tools, release 13.0, V13.0.88
// Based on NVVM 20.0.0
//

.version 9.0
.target sm_100
.address_size 64

	// .globl	_Z10bigstencilPi
// _ZZ10dotProductPiS_S_E4temp has been demoted
// _ZZ9reductionPiS_E3tmp has been demoted

.visible .entry _Z10bigstencilPi(
	.param .u64 .ptr .align 1 _Z10bigstencilPi_param_0
)
{
	.reg .b32 	%r<6>;
	.reg .b64 	%rd<5>;

	ld.param.u64 	%rd1, [_Z10bigstencilPi_param_0];
	cvta.to.global.u64 	%rd2, %rd1;
	mov.u32 	%r1, %ctaid.x;
	mov.u32 	%r2, %ntid.x;
	mov.u32 	%r3, %tid.x;
	mad.lo.s32 	%r4, %r1, %r2, %r3;
	mul.wide.u32 	%rd3, %r4, 4;
	add.s64 	%rd4, %rd2, %rd3;
	mov.b32 	%r5, 7;
	st.global.u32 	[%rd4], %r5;
	ret;

}
	// .globl	_Z9indexfillPi
.visible .entry _Z9indexfillPi(
	.param .u64 .ptr .align 1 _Z9indexfillPi_param_0
)
{
	.reg .b32 	%r<5>;
	.reg .b64 	%rd<5>;

	ld.param.u64 	%rd1, [_Z9indexfillPi_param_0];
	cvta.to.global.u64 	%rd2, %rd1;
	mov.u32 	%r1, %ctaid.x;
	mov.u32 	%r2, %ntid.x;
	mov.u32 	%r3, %tid.x;
	mad.lo.s32 	%r4, %r1, %r2, %r3;
	mul.wide.s32 	%rd3, %r4, 4;
	add.s64 	%rd4, %rd2, %rd3;
	st.global.u32 	[%rd4], %r4;
	ret;

}
	// .globl	_Z10dotProductPiS_S_
.visible .entry _Z10dotProductPiS_S_(
	.param .u64 .ptr .align 1 _Z10dotProductPiS_S__param_0,
	.param .u64 .ptr .align 1 _Z10dotProductPiS_S__param_1,
	.param .u64 .ptr .align 1 _Z10dotProductPiS_S__param_2
)
{
	.reg .pred 	%p<3>;
	.reg .b32 	%r<84>;
	.reg .b64 	%rd<10>;
	// demoted variable
	.shared .align 4 .b8 _ZZ10dotProductPiS_S_E4temp[3200];
	ld.param.u64 	%rd2, [_Z10dotProductPiS_S__param_0];
	ld.param.u64 	%rd3, [_Z10dotProductPiS_S__param_1];
	ld.param.u64 	%rd1, [_Z10dotProductPiS_S__param_2];
	cvta.to.global.u64 	%rd4, %rd3;
	cvta.to.global.u64 	%rd5, %rd2;
	mov.u32 	%r5, %ctaid.x;
	mov.u32 	%r6, %ntid.x;
	mov.u32 	%r7, %tid.x;
	mad.lo.s32 	%r8, %r5, %r6, %r7;
	mul.wide.s32 	%rd6, %r8, 4;
	add.s64 	%rd7, %rd5, %rd6;
	ld.global.u32 	%r9, [%rd7];
	add.s64 	%rd8, %rd4, %rd6;
	ld.global.u32 	%r10, [%rd8];
	mul.lo.s32 	%r11, %r10, %r9;
	shl.b32 	%r12, %r8, 2;
	mov.u32 	%r13, _ZZ10dotProductPiS_S_E4temp;
	add.s32 	%r14, %r13, %r12;
	st.shared.u32 	[%r14], %r11;
	bar.sync 	0;
	setp.ne.s32 	%p1, %r8, 0;
	@%p1 bra 	$L__BB2_4;
	mov.b32 	%r83, 0;
	mov.b32 	%r82, 64;
$L__BB2_2:
	add.s32 	%r18, %r13, %r82;
	ld.shared.u32 	%r19, [%r18+-64];
	add.s32 	%r20, %r19, %r83;
	ld.shared.u32 	%r21, [%r18+-60];
	add.s32 	%r22, %r21, %r20;
	ld.shared.u32 	%r23, [%r18+-56];
	add.s32 	%r24, %r23, %r22;
	ld.shared.u32 	%r25, [%r18+-52];
	add.s32 	%r26, %r25, %r24;
	ld.shared.u32 	%r27, [%r18+-48];
	add.s32 	%r28, %r27, %r26;
	ld.shared.u32 	%r29, [%r18+-44];
	add.s32 	%r30, %r29, %r28;
	ld.shared.u32 	%r31, [%r18+-40];
	add.s32 	%r32, %r31, %r30;
	ld.shared.u32 	%r33, [%r18+-36];
	add.s32 	%r34, %r33, %r32;
	ld.shared.u32 	%r35, [%r18+-32];
	add.s32 	%r36, %r35, %r34;
	ld.shared.u32 	%r37, [%r18+-28];
	add.s32 	%r38, %r37, %r36;
	ld.shared.u32 	%r39, [%r18+-24];
	add.s32 	%r40, %r39, %r38;
	ld.shared.u32 	%r41, [%r18+-20];
	add.s32 	%r42, %r41, %r40;
	ld.shared.u32 	%r43, [%r18+-16];
	add.s32 	%r44, %r43, %r42;
	ld.shared.u32 	%r45, [%r18+-12];
	add.s32 	%r46, %r45, %r44;
	ld.shared.u32 	%r47, [%r18+-8];
	add.s32 	%r48, %r47, %r46;
	ld.shared.u32 	%r49, [%r18+-4];
	add.s32 	%r50, %r49, %r48;
	ld.shared.u32 	%r51, [%r18];
	add.s32 	%r52, %r51, %r50;
	ld.shared.u32 	%r53, [%r18+4];
	add.s32 	%r54, %r53, %r52;
	ld.shared.u32 	%r55, [%r18+8];
	add.s32 	%r56, %r55, %r54;
	ld.shared.u32 	%r57, [%r18+12];
	add.s32 	%r58, %r57, %r56;
	ld.shared.u32 	%r59, [%r18+16];
	add.s32 	%r60, %r59, %r58;
	ld.shared.u32 	%r61, [%r18+20];
	add.s32 	%r62, %r61, %r60;
	ld.shared.u32 	%r63, [%r18+24];
	add.s32 	%r64, %r63, %r62;
	ld.shared.u32 	%r65, [%r18+28];
	add.s32 	%r66, %r65, %r64;
	ld.shared.u32 	%r67, [%r18+32];
	add.s32 	%r68, %r67, %r66;
	ld.shared.u32 	%r69, [%r18+36];
	add.s32 	%r70, %r69, %r68;
	ld.shared.u32 	%r71, [%r18+40];
	add.s32 	%r72, %r71, %r70;
	ld.shared.u32 	%r73, [%r18+44];
	add.s32 	%r74, %r73, %r72;
	ld.shared.u32 	%r75, [%r18+48];
	add.s32 	%r76, %r75, %r74;
	ld.shared.u32 	%r77, [%r18+52];
	add.s32 	%r78, %r77, %r76;
	ld.shared.u32 	%r79, [%r18+56];
	add.s32 	%r80, %r79, %r78;
	ld.shared.u32 	%r81, [%r18+60];
	add.s32 	%r83, %r81, %r80;
	add.s32 	%r82, %r82, 128;
	setp.ne.s32 	%p2, %r82, 3264;
	@%p2 bra 	$L__BB2_2;
	cvta.to.global.u64 	%rd9, %rd1;
	st.global.u32 	[%rd9], %r83;
$L__BB2_4:
	ret;

}
	// .globl	_Z9reductionPiS_
.visible .entry _Z9reductionPiS_(
	.param .u64 .ptr .align 1 _Z9reductionPiS__param_0,
	.param .u64 .ptr .align 1 _Z9reductionPiS__param_1
)
{
	.reg .pred 	%p<5>;
	.reg .b32 	%r<30>;
	.reg .b64 	%rd<9>;
	// demoted variable
	.shared .align 4 .b8 _ZZ9reductionPiS_E3tmp[64];
	ld.param.u64 	%rd2, [_Z9reductionPiS__param_0];
	ld.param.u64 	%rd1, [_Z9reductionPiS__param_1];
	cvta.to.global.u64 	%rd3, %rd2;
	mov.u32 	%r1, %tid.x;
	mov.u32 	%r2, %ctaid.x;
	mov.u32 	%r3, %ntid.x;
	mad.lo.s32 	%r7, %r2, %r3, %r1;
	mul.wide.u32 	%rd4, %r7, 4;
	add.s64 	%rd5, %rd3, %rd4;
	ld.global.u32 	%r8, [%rd5];
	shl.b32 	%r9, %r1, 2;
	mov.u32 	%r10, _ZZ9reductionPiS_E3tmp;
	add.s32 	%r4, %r10, %r9;
	st.shared.u32 	[%r4], %r8;
	bar.sync 	0;
	shr.u32 	%r5, %r3, 1;
	setp.ge.u32 	%p1, %r1, %r5;
	@%p1 bra 	$L__BB3_2;
	shl.b32 	%r11, %r5, 2;
	add.s32 	%r12, %r4, %r11;
	ld.shared.u32 	%r13, [%r12];
	ld.shared.u32 	%r14, [%r4];
	add.s32 	%r15, %r14, %r13;
	st.shared.u32 	[%r4], %r15;
$L__BB3_2:
	bar.sync 	0;
	shr.u32 	%r16, %r3, 2;
	setp.ge.u32 	%p2, %r1, %r16;
	@%p2 bra 	$L__BB3_4;
	and.b32  	%r17, %r3, 2044;
	add.s32 	%r18, %r4, %r17;
	ld.shared.u32 	%r19, [%r18];
	ld.shared.u32 	%r20, [%r4];
	add.s32 	%r21, %r20, %r19;
	st.shared.u32 	[%r4], %r21;
$L__BB3_4:
	bar.sync 	0;
	shr.u32 	%r6, %r3, 3;
	setp.ge.u32 	%p3, %r1, %r6;
	@%p3 bra 	$L__BB3_6;
	shl.b32 	%r22, %r6, 2;
	add.s32 	%r23, %r4, %r22;
	ld.shared.u32 	%r24, [%r23];
	ld.shared.u32 	%r25, [%r4];
	add.s32 	%r26, %r25, %r24;
	st.shared.u32 	[%r4], %r26;
$L__BB3_6:
	bar.sync 	0;
	setp.ne.s32 	%p4, %r1, 0;
	@%p4 bra 	$L__BB3_8;
	ld.shared.u32 	%r27, [_ZZ9reductionPiS_E3tmp+4];
	ld.shared.u32 	%r28, [_ZZ9reductionPiS_E3tmp];
	add.s32 	%r29, %r28, %r27;
	st.shared.u32 	[_ZZ9reductionPiS_E3tmp], %r29;
	cvta.to.global.u64 	%rd6, %rd1;
	mul.wide.u32 	%rd7, %r2, 4;
	add.s64 	%rd8, %rd6, %rd7;
	st.global.u32 	[%rd8], %r29;
$L__BB3_8:
	ret;

}
	// .globl	_Z10bigstencilPiS_
.visible .entry _Z10bigstencilPiS_(
	.param .u64 .ptr .align 1 _Z10bigstencilPiS__param_0,
	.param .u64 .ptr .align 1 _Z10bigstencilPiS__param_1
)
{
	.reg .b32 	%r<7>;
	.reg .b64 	%rd<8>;

	ld.param.u64 	%rd1, [_Z10bigstencilPiS__param_0];
	ld.param.u64 	%rd2, [_Z10bigstencilPiS__param_1];
	cvta.to.global.u64 	%rd3, %rd2;
	cvta.to.global.u64 	%rd4, %rd1;
	mov.u32 	%r1, %ctaid.x;
	mov.u32 	%r2, %ntid.x;
	mov.u32 	%r3, %tid.x;
	mad.lo.s32 	%r4, %r1, %r2, %r3;
	mul.wide.s32 	%rd5, %r4, 4;
	add.s64 	%rd6, %rd4, %rd5;
	ld.global.u32 	%r5, [%rd6];
	add.s32 	%r6, %r5, 2;
	add.s64 	%rd7, %rd3, %rd5;
	st.global.u32 	[%rd7], %r6;
	ret;

}


// ===== COMPILED SASS (sm_100) =====

	.target	sm_100

	.elftype	@"ET_EXEC"


//--------------------- .note.nv.tkinfo           --------------------------
	.section	.note.nv.tkinfo,"",@"SHT_NOTE"
	.sectionflags	@"SHF_NOTE_NV_TKINFO"
	.tkinfo
        /*0018*/ 	.word	0x00000002
        /*0030*/ 	.string	""
        /*0030*/ 	.string	"ptxas"
        /*0030*/ 	.string	"Cuda compilation tools, release 13.0, V13.0.88"
        /*0030*/ 	.string	"Build cuda_13.0.r13.0/compiler.36424714_0"
        /*0030*/ 	.string	"-arch sm_100 -m 64 "



//--------------------- .note.nv.cuinfo           --------------------------
	.section	.note.nv.cuinfo,"",@"SHT_NOTE"
	.sectionflags	@"SHF_NOTE_NV_CUINFO"
        /*0018*/ 	.short	0x0002
        /*001a*/ 	.short	0x0064
        /*001c*/ 	.short	0x0082
	.zero		2


//--------------------- .nv.info                  --------------------------
	.section	.nv.info,"",@"SHT_CUDA_INFO"
	.align	4


	//----- nvinfo : EIATTR_REGCOUNT
	.align		4
        /*0000*/ 	.byte	0x04, 0x2f
        /*0002*/ 	.short	(.L_1 - .L_0)
	.align		4
.L_0:
        /*0004*/ 	.word	index@(_Z10bigstencilPi)
        /*0008*/ 	.word	0x0000000a


	//----- nvinfo : EIATTR_FRAME_SIZE
	.align		4
.L_1:
        /*000c*/ 	.byte	0x04, 0x11
        /*000e*/ 	.short	(.L_3 - .L_2)
	.align		4
.L_2:
        /*0010*/ 	.word	index@(_Z10bigstencilPi)
        /*0014*/ 	.word	0x00000000


	//----- nvinfo : EIATTR_REGCOUNT
	.align		4
.L_3:
        /*0018*/ 	.byte	0x04, 0x2f
        /*001a*/ 	.short	(.L_5 - .L_4)
	.align		4
.L_4:
        /*001c*/ 	.word	index@(_Z9indexfillPi)
        /*0020*/ 	.word	0x00000008


	//----- nvinfo : EIATTR_FRAME_SIZE
	.align		4
.L_5:
        /*0024*/ 	.byte	0x04, 0x11
        /*0026*/ 	.short	(.L_7 - .L_6)
	.align		4
.L_6:
        /*0028*/ 	.word	index@(_Z9indexfillPi)
        /*002c*/ 	.word	0x00000000


	//----- nvinfo : EIATTR_REGCOUNT
	.align		4
.L_7:
        /*0030*/ 	.byte	0x04, 0x2f
        /*0032*/ 	.short	(.L_9 - .L_8)
	.align		4
.L_8:
        /*0034*/ 	.word	index@(_Z10dotProductPiS_S_)
        /*0038*/ 	.word	0x0000001e


	//----- nvinfo : EIATTR_FRAME_SIZE
	.align		4
.L_9:
        /*003c*/ 	.byte	0x04, 0x11
        /*003e*/ 	.short	(.L_11 - .L_10)
	.align		4
.L_10:
        /*0040*/ 	.word	index@(_Z10dotProductPiS_S_)
        /*0044*/ 	.word	0x00000000


	//----- nvinfo : EIATTR_REGCOUNT
	.align		4
.L_11:
        /*0048*/ 	.byte	0x04, 0x2f
        /*004a*/ 	.short	(.L_13 - .L_12)
	.align		4
.L_12:
        /*004c*/ 	.word	index@(_Z9reductionPiS_)
        /*0050*/ 	.word	0x0000000c


	//----- nvinfo : EIATTR_FRAME_SIZE
	.align		4
.L_13:
        /*0054*/ 	.byte	0x04, 0x11
        /*0056*/ 	.short	(.L_15 - .L_14)
	.align		4
.L_14:
        /*0058*/ 	.word	index@(_Z9reductionPiS_)
        /*005c*/ 	.word	0x00000000


	//----- nvinfo : EIATTR_REGCOUNT
	.align		4
.L_15:
        /*0060*/ 	.byte	0x04, 0x2f
        /*0062*/ 	.short	(.L_17 - .L_16)
	.align		4
.L_16:
        /*0064*/ 	.word	index@(_Z10bigstencilPiS_)
        /*0068*/ 	.word	0x0000000a


	//----- nvinfo : EIATTR_FRAME_SIZE
	.align		4
.L_17:
        /*006c*/ 	.byte	0x04, 0x11
        /*006e*/ 	.short	(.L_19 - .L_18)
	.align		4
.L_18:
        /*0070*/ 	.word	index@(_Z10bigstencilPiS_)
        /*0074*/ 	.word	0x00000000


	//----- nvinfo : EIATTR_MIN_STACK_SIZE
	.align		4
.L_19:
        /*0078*/ 	.byte	0x04, 0x12
        /*007a*/ 	.short	(.L_21 - .L_20)
	.align		4
.L_20:
        /*007c*/ 	.word	index@(_Z10bigstencilPiS_)
        /*0080*/ 	.word	0x00000000


	//----- nvinfo : EIATTR_MIN_STACK_SIZE
	.align		4
.L_21:
        /*0084*/ 	.byte	0x04, 0x12
        /*0086*/ 	.short	(.L_23 - .L_22)
	.align		4
.L_22:
        /*0088*/ 	.word	index@(_Z9reductionPiS_)
        /*008c*/ 	.word	0x00000000


	//----- nvinfo : EIATTR_MIN_STACK_SIZE
	.align		4
.L_23:
        /*0090*/ 	.byte	0x04, 0x12
        /*0092*/ 	.short	(.L_25 - .L_24)
	.align		4
.L_24:
        /*0094*/ 	.word	index@(_Z10dotProductPiS_S_)
        /*0098*/ 	.word	0x00000000


	//----- nvinfo : EIATTR_MIN_STACK_SIZE
	.align		4
.L_25:
        /*009c*/ 	.byte	0x04, 0x12
        /*009e*/ 	.short	(.L_27 - .L_26)
	.align		4
.L_26:
        /*00a0*/ 	.word	index@(_Z9indexfillPi)
        /*00a4*/ 	.word	0x00000000


	//----- nvinfo : EIATTR_MIN_STACK_SIZE
	.align		4
.L_27:
        /*00a8*/ 	.byte	0x04, 0x12
        /*00aa*/ 	.short	(.L_29 - .L_28)
	.align		4
.L_28:
        /*00ac*/ 	.word	index@(_Z10bigstencilPi)
        /*00b0*/ 	.word	0x00000000
.L_29:


//--------------------- .nv.compat                --------------------------
	.section	.nv.compat,"",@"SHT_CUDA_COMPAT_INFO"
	.align	4
        /*0000*/ 	.byte	0x02, 0x09, 0x00, 0x00, 0x02, 0x02, 0x01, 0x00, 0x02, 0x05, 0x05, 0x00, 0x03, 0x07, 0x01, 0x01
        /*0010*/ 	.byte	0x02, 0x03, 0x00, 0x00, 0x02, 0x06, 0x01, 0x00, 0x04, 0x0b, 0x08, 0x00, 0x09, 0x00, 0x00, 0x00
        /*0020*/ 	.byte	0x00, 0x00, 0x00, 0x00


//--------------------- .nv.info._Z10bigstencilPiS_ --------------------------
	.section	.nv.info._Z10bigstencilPiS_,"",@"SHT_CUDA_INFO"
	.sectionflags	@""
	.align	4


	//----- nvinfo : EIATTR_CUDA_API_VERSION
	.align		4
        /*0000*/ 	.byte	0x04, 0x37
        /*0002*/ 	.short	(.L_31 - .L_30)
.L_30:
        /*0004*/ 	.word	0x00000082


	//----- nvinfo : EIATTR_KPARAM_INFO
	.align		4
.L_31:
        /*0008*/ 	.byte	0x04, 0x17
        /*000a*/ 	.short	(.L_33 - .L_32)
.L_32:
        /*000c*/ 	.word	0x00000000
        /*0010*/ 	.short	0x0001
        /*0012*/ 	.short	0x0008
        /*0014*/ 	.byte	0x00, 0xf5, 0x21, 0x00


	//----- nvinfo : EIATTR_KPARAM_INFO
	.align		4
.L_33:
        /*0018*/ 	.byte	0x04, 0x17
        /*001a*/ 	.short	(.L_35 - .L_34)
.L_34:
        /*001c*/ 	.word	0x00000000
        /*0020*/ 	.short	0x0000
        /*0022*/ 	.short	0x0000
        /*0024*/ 	.byte	0x00, 0xf5, 0x21, 0x00


	//----- nvinfo : EIATTR_SPARSE_MMA_MASK
	.align		4
.L_35:
        /*0028*/ 	.byte	0x03, 0x50
        /*002a*/ 	.short	0x0000


	//----- nvinfo : EIATTR_MAXREG_COUNT
	.align		4
        /*002c*/ 	.byte	0x03, 0x1b
        /*002e*/ 	.short	0x00ff


	//----- nvinfo : EIATTR_MERCURY_ISA_VERSION
	.align		4
        /*0030*/ 	.byte	0x03, 0x5f
        /*0032*/ 	.short	0x0101


	//----- nvinfo : EIATTR_VRC_CTA_INIT_COUNT
	.align		4
        /*0034*/ 	.byte	0x02, 0x4a
	.zero		1
	.zero		1


	//----- nvinfo : EIATTR_EXIT_INSTR_OFFSETS
	.align		4
        /*0038*/ 	.byte	0x04, 0x1c
        /*003a*/ 	.short	(.L_37 - .L_36)


	//   ....[0]....
.L_36:
        /*003c*/ 	.word	0x000000d0


	//----- nvinfo : EIATTR_CBANK_PARAM_SIZE
	.align		4
.L_37:
        /*0040*/ 	.byte	0x03, 0x19
        /*0042*/ 	.short	0x0010


	//----- nvinfo : EIATTR_PARAM_CBANK
	.align		4
        /*0044*/ 	.byte	0x04, 0x0a
        /*0046*/ 	.short	(.L_39 - .L_38)
	.align		4
.L_38:
        /*0048*/ 	.word	index@(.nv.constant0._Z10bigstencilPiS_)
        /*004c*/ 	.short	0x0380
        /*004e*/ 	.short	0x0010


	//----- nvinfo : EIATTR_SW_WAR
	.align		4
.L_39:
        /*0050*/ 	.byte	0x04, 0x36
        /*0052*/ 	.short	(.L_41 - .L_40)
.L_40:
        /*0054*/ 	.word	0x00000008
.L_41:


//--------------------- .nv.info._Z9reductionPiS_ --------------------------
	.section	.nv.info._Z9reductionPiS_,"",@"SHT_CUDA_INFO"
	.sectionflags	@""
	.align	4


	//----- nvinfo : EIATTR_CUDA_API_VERSION
	.align		4
        /*0000*/ 	.byte	0x04, 0x37
        /*0002*/ 	.short	(.L_43 - .L_42)
.L_42:
        /*0004*/ 	.word	0x00000082


	//----- nvinfo : EIATTR_KPARAM_INFO
	.align		4
.L_43:
        /*0008*/ 	.byte	0x04, 0x17
        /*000a*/ 	.short	(.L_45 - .L_44)
.L_44:
        /*000c*/ 	.word	0x00000000
        /*0010*/ 	.short	0x0001
        /*0012*/ 	.short	0x0008
        /*0014*/ 	.byte	0x00, 0xf5, 0x21, 0x00


	//----- nvinfo : EIATTR_KPARAM_INFO
	.align		4
.L_45:
        /*0018*/ 	.byte	0x04, 0x17
        /*001a*/ 	.short	(.L_47 - .L_46)
.L_46:
        /*001c*/ 	.word	0x00000000
        /*0020*/ 	.short	0x0000
        /*0022*/ 	.short	0x0000
        /*0024*/ 	.byte	0x00, 0xf5, 0x21, 0x00


	//----- nvinfo : EIATTR_SPARSE_MMA_MASK
	.align		4
.L_47:
        /*0028*/ 	.byte	0x03, 0x50
        /*002a*/ 	.short	0x0000


	//----- nvinfo : EIATTR_MAXREG_COUNT
	.align		4
        /*002c*/ 	.byte	0x03, 0x1b
        /*002e*/ 	.short	0x00ff


	//----- nvinfo : EIATTR_NUM_BARRIERS
	.align		4
        /*0030*/ 	.byte	0x02, 0x4c
        /*0032*/ 	.byte	0x01
	.zero		1


	//----- nvinfo : EIATTR_MERCURY_ISA_VERSION
	.align		4
        /*0034*/ 	.byte	0x03, 0x5f
        /*0036*/ 	.short	0x0101


	//----- nvinfo : EIATTR_VRC_CTA_INIT_COUNT
	.align		4
        /*0038*/ 	.byte	0x02, 0x4a
	.zero		1
	.zero		1


	//----- nvinfo : EIATTR_EXIT_INSTR_OFFSETS
	.align		4
        /*003c*/ 	.byte	0x04, 0x1c
        /*003e*/ 	.short	(.L_49 - .L_48)


	//   ....[0]....
.L_48:
        /*0040*/ 	.word	0x00000290


	//   ....[1]....
        /*0044*/ 	.word	0x00000300


	//----- nvinfo : EIATTR_CBANK_PARAM_SIZE
	.align		4
.L_49:
        /*0048*/ 	.byte	0x03, 0x19
        /*004a*/ 	.short	0x0010


	//----- nvinfo : EIATTR_PARAM_CBANK
	.align		4
        /*004c*/ 	.byte	0x04, 0x0a
        /*004e*/ 	.short	(.L_51 - .L_50)
	.align		4
.L_50:
        /*0050*/ 	.word	index@(.nv.constant0._Z9reductionPiS_)
        /*0054*/ 	.short	0x0380
        /*0056*/ 	.short	0x0010


	//----- nvinfo : EIATTR_SW_WAR
	.align		4
.L_51:
        /*0058*/ 	.byte	0x04, 0x36
        /*005a*/ 	.short	(.L_53 - .L_52)
.L_52:
        /*005c*/ 	.word	0x00000008
.L_53:


//--------------------- .nv.info._Z10dotProductPiS_S_ --------------------------
	.section	.nv.info._Z10dotProductPiS_S_,"",@"SHT_CUDA_INFO"
	.sectionflags	@""
	.align	4


	//----- nvinfo : EIATTR_CUDA_API_VERSION
	.align		4
        /*0000*/ 	.byte	0x04, 0x37
        /*0002*/ 	.short	(.L_55 - .L_54)
.L_54:
        /*0004*/ 	.word	0x00000082


	//----- nvinfo : EIATTR_KPARAM_INFO
	.align		4
.L_55:
        /*0008*/ 	.byte	0x04, 0x17
        /*000a*/ 	.short	(.L_57 - .L_56)
.L_56:
        /*000c*/ 	.word	0x00000000
        /*0010*/ 	.short	0x0002
        /*0012*/ 	.short	0x0010
        /*0014*/ 	.byte	0x00, 0xf5, 0x21, 0x00


	//----- nvinfo : EIATTR_KPARAM_INFO
	.align		4
.L_57:
        /*0018*/ 	.byte	0x04, 0x17
        /*001a*/ 	.short	(.L_59 - .L_58)
.L_58:
        /*001c*/ 	.word	0x00000000
        /*0020*/ 	.short	0x0001
        /*0022*/ 	.short	0x0008
        /*0024*/ 	.byte	0x00, 0xf5, 0x21, 0x00


	//----- nvinfo : EIATTR_KPARAM_INFO
	.align		4
.L_59:
        /*0028*/ 	.byte	0x04, 0x17
        /*002a*/ 	.short	(.L_61 - .L_60)
.L_60:
        /*002c*/ 	.word	0x00000000
        /*0030*/ 	.short	0x0000
        /*0032*/ 	.short	0x0000
        /*0034*/ 	.byte	0x00, 0xf5, 0x21, 0x00


	//----- nvinfo : EIATTR_SPARSE_MMA_MASK
	.align		4
.L_61:
        /*0038*/ 	.byte	0x03, 0x50
        /*003a*/ 	.short	0x0000


	//----- nvinfo : EIATTR_MAXREG_COUNT
	.align		4
        /*003c*/ 	.byte	0x03, 0x1b
        /*003e*/ 	.short	0x00ff


	//----- nvinfo : EIATTR_NUM_BARRIERS
	.align		4
        /*0040*/ 	.byte	0x02, 0x4c
        /*0042*/ 	.byte	0x01
	.zero		1


	//----- nvinfo : EIATTR_MERCURY_ISA_VERSION
	.align		4
        /*0044*/ 	.byte	0x03, 0x5f
        /*0046*/ 	.short	0x0101


	//----- nvinfo : EIATTR_VRC_CTA_INIT_COUNT
	.align		4
        /*0048*/ 	.byte	0x02, 0x4a
	.zero		1
	.zero		1


	//----- nvinfo : EIATTR_EXIT_INSTR_OFFSETS
	.align		4
        /*004c*/ 	.byte	0x04, 0x1c
        /*004e*/ 	.short	(.L_63 - .L_62)


	//   ....[0]....
.L_62:
        /*0050*/ 	.word	0x00000140


	//   ....[1]....
        /*0054*/ 	.word	0x00000340


	//----- nvinfo : EIATTR_CBANK_PARAM_SIZE
	.align		4
.L_63:
        /*0058*/ 	.byte	0x03, 0x19
        /*005a*/ 	.short	0x0018


	//----- nvinfo : EIATTR_PARAM_CBANK
	.align		4
        /*005c*/ 	.byte	0x04, 0x0a
        /*005e*/ 	.short	(.L_65 - .L_64)
	.align		4
.L_64:
        /*0060*/ 	.word	index@(.nv.constant0._Z10dotProductPiS_S_)
        /*0064*/ 	.short	0x0380
        /*0066*/ 	.short	0x0018


	//----- nvinfo : EIATTR_SW_WAR
	.align		4
.L_65:
        /*0068*/ 	.byte	0x04, 0x36
        /*006a*/ 	.short	(.L_67 - .L_66)
.L_66:
        /*006c*/ 	.word	0x00000008
.L_67:


//--------------------- .nv.info._Z9indexfillPi   --------------------------
	.section	.nv.info._Z9indexfillPi,"",@"SHT_CUDA_INFO"
	.sectionflags	@""
	.align	4


	//----- nvinfo : EIATTR_CUDA_API_VERSION
	.align		4
        /*0000*/ 	.byte	0x04, 0x37
        /*0002*/ 	.short	(.L_69 - .L_68)
.L_68:
        /*0004*/ 	.word	0x00000082


	//----- nvinfo : EIATTR_KPARAM_INFO
	.align		4
.L_69:
        /*0008*/ 	.byte	0x04, 0x17
        /*000a*/ 	.short	(.L_71 - .L_70)
.L_70:
        /*000c*/ 	.word	0x00000000
        /*0010*/ 	.short	0x0000
        /*0012*/ 	.short	0x0000
        /*0014*/ 	.byte	0x00, 0xf5, 0x21, 0x00


	//----- nvinfo : EIATTR_SPARSE_MMA_MASK
	.align		4
.L_71:
        /*0018*/ 	.byte	0x03, 0x50
        /*001a*/ 	.short	0x0000


	//----- nvinfo : EIATTR_MAXREG_COUNT
	.align		4
        /*001c*/ 	.byte	0x03, 0x1b
        /*001e*/ 	.short	0x00ff


	//----- nvinfo : EIATTR_MERCURY_ISA_VERSION
	.align		4
        /*0020*/ 	.byte	0x03, 0x5f
        /*0022*/ 	.short	0x0101


	//----- nvinfo : EIATTR_VRC_CTA_INIT_COUNT
	.align		4
        /*0024*/ 	.byte	0x02, 0x4a
	.zero		1
	.zero		1


	//----- nvinfo : EIATTR_EXIT_INSTR_OFFSETS
	.align		4
        /*0028*/ 	.byte	0x04, 0x1c
        /*002a*/ 	.short	(.L_73 - .L_72)


	//   ....[0]....
.L_72:
        /*002c*/ 	.word	0x00000090


	//----- nvinfo : EIATTR_CBANK_PARAM_SIZE
	.align		4
.L_73:
        /*0030*/ 	.byte	0x03, 0x19
        /*0032*/ 	.short	0x0008


	//----- nvinfo : EIATTR_PARAM_CBANK
	.align		4
        /*0034*/ 	.byte	0x04, 0x0a
        /*0036*/ 	.short	(.L_75 - .L_74)
	.align		4
.L_74:
        /*0038*/ 	.word	index@(.nv.constant0._Z9indexfillPi)
        /*003c*/ 	.short	0x0380
        /*003e*/ 	.short	0x0008


	//----- nvinfo : EIATTR_SW_WAR
	.align		4
.L_75:
        /*0040*/ 	.byte	0x04, 0x36
        /*0042*/ 	.short	(.L_77 - .L_76)
.L_76:
        /*0044*/ 	.word	0x00000008
.L_77:


//--------------------- .nv.info._Z10bigstencilPi --------------------------
	.section	.nv.info._Z10bigstencilPi,"",@"SHT_CUDA_INFO"
	.sectionflags	@""
	.align	4


	//----- nvinfo : EIATTR_CUDA_API_VERSION
	.align		4
        /*0000*/ 	.byte	0x04, 0x37
        /*0002*/ 	.short	(.L_79 - .L_78)
.L_78:
        /*0004*/ 	.word	0x00000082


	//----- nvinfo : EIATTR_KPARAM_INFO
	.align		4
.L_79:
        /*0008*/ 	.byte	0x04, 0x17
        /*000a*/ 	.short	(.L_81 - .L_80)
.L_80:
        /*000c*/ 	.word	0x00000000
        /*0010*/ 	.short	0x0000
        /*0012*/ 	.short	0x0000
        /*0014*/ 	.byte	0x00, 0xf5, 0x21, 0x00


	//----- nvinfo : EIATTR_SPARSE_MMA_MASK
	.align		4
.L_81:
        /*0018*/ 	.byte	0x03, 0x50
        /*001a*/ 	.short	0x0000


	//----- nvinfo : EIATTR_MAXREG_COUNT
	.align		4
        /*001c*/ 	.byte	0x03, 0x1b
        /*001e*/ 	.short	0x00ff


	//----- nvinfo : EIATTR_MERCURY_ISA_VERSION
	.align		4
        /*0020*/ 	.byte	0x03, 0x5f
        /*0022*/ 	.short	0x0101


	//----- nvinfo : EIATTR_VRC_CTA_INIT_COUNT
	.align		4
        /*0024*/ 	.byte	0x02, 0x4a
	.zero		1
	.zero		1


	//----- nvinfo : EIATTR_EXIT_INSTR_OFFSETS
	.align		4
        /*0028*/ 	.byte	0x04, 0x1c
        /*002a*/ 	.short	(.L_83 - .L_82)


	//   ....[0]....
.L_82:
        /*002c*/ 	.word	0x000000a0


	//----- nvinfo : EIATTR_CBANK_PARAM_SIZE
	.align		4
.L_83:
        /*0030*/ 	.byte	0x03, 0x19
        /*0032*/ 	.short	0x0008


	//----- nvinfo : EIATTR_PARAM_CBANK
	.align		4
        /*0034*/ 	.byte	0x04, 0x0a
        /*0036*/ 	.short	(.L_85 - .L_84)
	.align		4
.L_84:
        /*0038*/ 	.word	index@(.nv.constant0._Z10bigstencilPi)
        /*003c*/ 	.short	0x0380
        /*003e*/ 	.short	0x0008


	//----- nvinfo : EIATTR_SW_WAR
	.align		4
.L_85:
        /*0040*/ 	.byte	0x04, 0x36
        /*0042*/ 	.short	(.L_87 - .L_86)
.L_86:
        /*0044*/ 	.word	0x00000008
.L_87:


//--------------------- .nv.callgraph             --------------------------
	.section	.nv.callgraph,"",@"SHT_CUDA_CALLGRAPH"
	.align	4
	.sectionentsize	8
	.align		4
        /*0000*/ 	.word	0x00000000
	.align		4
        /*0004*/ 	.word	0xffffffff
	.align		4
        /*0008*/ 	.word	0x00000000
	.align		4
        /*000c*/ 	.word	0xfffffffe
	.align		4
        /*0010*/ 	.word	0x00000000
	.align		4
        /*0014*/ 	.word	0xfffffffd
	.align		4
        /*0018*/ 	.word	0x00000000
	.align		4
        /*001c*/ 	.word	0xfffffffc


//--------------------- .text._Z10bigstencilPiS_  --------------------------
	.section	.text._Z10bigstencilPiS_,"ax",@progbits
	.align	128
        .global         _Z10bigstencilPiS_
        .type           _Z10bigstencilPiS_,@function
        .size           _Z10bigstencilPiS_,(.L_x_6 - _Z10bigstencilPiS_)
        .other          _Z10bigstencilPiS_,@"STO_CUDA_ENTRY STV_DEFAULT"
_Z10bigstencilPiS_:
.text._Z10bigstencilPiS_:
[----:B------:R-:W-:Y:S01]  /*0000*/  LDC R1, c[0x0][0x37c] ;  /* 0x0000df00ff017b82 */ /* 0x000fe20000000800 */
[----:B------:R-:W0:Y:S07]  /*0010*/  S2R R0, SR_TID.X ;  /* 0x0000000000007919 */ /* 0x000e2e0000002100 */
[----:B------:R-:W0:Y:S01]  /*0020*/  S2UR UR6, SR_CTAID.X ;  /* 0x00000000000679c3 */ /* 0x000e220000002500 */
[----:B------:R-:W1:Y:S07]  /*0030*/  LDCU.64 UR4, c[0x0][0x358] ;  /* 0x00006b00ff0477ac */ /* 0x000e6e0008000a00 */
[----:B------:R-:W0:Y:S08]  /*0040*/  LDC R7, c[0x0][0x360] ;  /* 0x0000d800ff077b82 */ /* 0x000e300000000800 */
[----:B------:R-:W2:Y:S08]  /*0050*/  LDC.64 R2, c[0x0][0x380] ;  /* 0x0000e000ff027b82 */ /* 0x000eb00000000a00 */
[----:B------:R-:W3:Y:S01]  /*0060*/  LDC.64 R4, c[0x0][0x388] ;  /* 0x0000e200ff047b82 */ /* 0x000ee20000000a00 */
[----:B0-----:R-:W-:-:S04]  /*0070*/  IMAD R7, R7, UR6, R0 ;  /* 0x0000000607077c24 */ /* 0x001fc8000f8e0200 */
[----:B--2---:R-:W-:-:S06]  /*0080*/  IMAD.WIDE R2, R7, 0x4, R2 ;  /* 0x0000000407027825 */ /* 0x004fcc00078e0202 */
[----:B-1----:R-:W2:Y:S01]  /*0090*/  LDG.E R2, desc[UR4][R2.64] ;  /* 0x0000000402027981 */ /* 0x002ea2000c1e1900 */
[----:B---3--:R-:W-:Y:S01]  /*00a0*/  IMAD.WIDE R4, R7, 0x4, R4 ;  /* 0x0000000407047825 */ /* 0x008fe200078e0204 */
[----:B--2---:R-:W-:-:S05]  /*00b0*/  IADD3 R7, PT, PT, R2, 0x2, RZ ;  /* 0x0000000202077810 */ /* 0x004fca0007ffe0ff */
[----:B------:R-:W-:Y:S01]  /*00c0*/  STG.E desc[UR4][R4.64], R7 ;  /* 0x0000000704007986 */ /* 0x000fe2000c101904 */
[----:B------:R-:W-:Y:S05]  /*00d0*/  EXIT ;  /* 0x000000000000794d */ /* 0x000fea0003800000 */
.L_x_0:
[----:B------:R-:W-:-:S00]  /*00e0*/  BRA `(.L_x_0) ;  /* 0xfffffffc00fc7947 */ /* 0x000fc0000383ffff */
[----:B------:R-:W-:-:S00]  /*00f0*/  NOP ;  /* 0x0000000000007918 */ /* 0x000fc00000000000 */
        /* <DEDUP_REMOVED lines=8> */
.L_x_6:


//--------------------- .text._Z9reductionPiS_    --------------------------
	.section	.text._Z9reductionPiS_,"ax",@progbits
	.align	128
        .global         _Z9reductionPiS_
        .type           _Z9reductionPiS_,@function
        .size           _Z9reductionPiS_,(.L_x_7 - _Z9reductionPiS_)
        .other          _Z9reductionPiS_,@"STO_CUDA_ENTRY STV_DEFAULT"
_Z9reductionPiS_:
.text._Z9reductionPiS_:
[----:B------:R-:W-:Y:S01]  /*0000*/  LDC R1, c[0x0][0x37c] ;  /* 0x0000df00ff017b82 */ /* 0x000fe20000000800 */
[----:B------:R-:W0:Y:S07]  /*0010*/  S2R R7, SR_TID.X ;  /* 0x0000000000077919 */ /* 0x000e2e0000002100 */
[----:B------:R-:W0:Y:S01]  /*0020*/  LDC R9, c[0x0][0x360] ;  /* 0x0000d800ff097b82 */ /* 0x000e220000000800 */
[----:B------:R-:W1:Y:S01]  /*0030*/  LDCU.64 UR6, c[0x0][0x358] ;  /* 0x00006b00ff0677ac */ /* 0x000e620008000a00 */
[----:B------:R-:W0:Y:S06]  /*0040*/  S2R R0, SR_CTAID.X ;  /* 0x0000000000007919 */ /* 0x000e2c0000002500 */
[----:B------:R-:W2:Y:S01]  /*0050*/  LDC.64 R2, c[0x0][0x380] ;  /* 0x0000e000ff027b82 */ /* 0x000ea20000000a00 */
[----:B0-----:R-:W-:-:S04]  /*0060*/  IMAD R5, R0, R9, R7 ;  /* 0x0000000900057224 */ /* 0x001fc800078e0207 */
[----:B--2---:R-:W-:-:S06]  /*0070*/  IMAD.WIDE.U32 R2, R5, 0x4, R2 ;  /* 0x0000000405027825 */ /* 0x004fcc00078e0002 */
[----:B-1----:R-:W2:Y:S01]  /*0080*/  LDG.E R2, desc[UR6][R2.64] ;  /* 0x0000000602027981 */ /* 0x002ea2000c1e1900 */
[----:B------:R-:W0:Y:S01]  /*0090*/  S2UR UR5, SR_CgaCtaId ;  /* 0x00000000000579c3 */ /* 0x000e220000008800 */
[----:B------:R-:W-:Y:S01]  /*00a0*/  UMOV UR4, 0x400 ;  /* 0x0000040000047882 */ /* 0x000fe20000000000 */
[--C-:B------:R-:W-:Y:S02]  /*00b0*/  SHF.R.U32.HI R4, RZ, 0x1, R9.reuse ;  /* 0x00000001ff047819 */ /* 0x100fe40000011609 */
[----:B------:R-:W-:Y:S02]  /*00c0*/  SHF.R.U32.HI R6, RZ, 0x2, R9 ;  /* 0x00000002ff067819 */ /* 0x000fe40000011609 */
[C---:B------:R-:W-:Y:S02]  /*00d0*/  ISETP.GE.U32.AND P1, PT, R7.reuse, R4, PT ;  /* 0x000000040700720c */ /* 0x040fe40003f26070 */
[----:B------:R-:W-:-:S13]  /*00e0*/  ISETP.GE.U32.AND P0, PT, R7, R6, PT ;  /* 0x000000060700720c */ /* 0x000fda0003f06070 */
[----:B------:R-:W-:Y:S01]  /*00f0*/  @!P0 LOP3.LUT R8, R9, 0x7fc, RZ, 0xc0, !PT ;  /* 0x000007fc09088812 */ /* 0x000fe200078ec0ff */
[----:B0-----:R-:W-:-:S06]  /*0100*/  ULEA UR4, UR5, UR4, 0x18 ;  /* 0x0000000405047291 */ /* 0x001fcc000f8ec0ff */
[----:B------:R-:W-:-:S05]  /*0110*/  LEA R5, R7, UR4, 0x2 ;  /* 0x0000000407057c11 */ /* 0x000fca000f8e10ff */
[----:B------:R-:W-:Y:S02]  /*0120*/  @!P1 IMAD R4, R4, 0x4, R5 ;  /* 0x0000000404049824 */ /* 0x000fe400078e0205 */
[----:B------:R-:W-:Y:S01]  /*0130*/  @!P0 IMAD.IADD R8, R5, 0x1, R8 ;  /* 0x0000000105088824 */ /* 0x000fe200078e0208 */
[----:B--2---:R-:W-:Y:S01]  /*0140*/  STS [R5], R2 ;  /* 0x0000000205007388 */ /* 0x004fe20000000800 */
[----:B------:R-:W-:Y:S06]  /*0150*/  BAR.SYNC.DEFER_BLOCKING 0x0 ;  /* 0x0000000000007b1d */ /* 0x000fec0000010000 */
[----:B------:R-:W-:Y:S04]  /*0160*/  @!P1 LDS R4, [R4] ;  /* 0x0000000004049984 */ /* 0x000fe80000000800 */
[----:B------:R-:W0:Y:S02]  /*0170*/  @!P1 LDS R3, [R5] ;  /* 0x0000000005039984 */ /* 0x000e240000000800 */
[----:B0-----:R-:W-:Y:S01]  /*0180*/  @!P1 IMAD.IADD R6, R4, 0x1, R3 ;  /* 0x0000000104069824 */ /* 0x001fe200078e0203 */
[----:B------:R-:W-:-:S04]  /*0190*/  SHF.R.U32.HI R4, RZ, 0x3, R9 ;  /* 0x00000003ff047819 */ /* 0x000fc80000011609 */
[----:B------:R-:W-:Y:S01]  /*01a0*/  @!P1 STS [R5], R6 ;  /* 0x0000000605009388 */ /* 0x000fe20000000800 */
[----:B------:R-:W-:Y:S01]  /*01b0*/  BAR.SYNC.DEFER_BLOCKING 0x0 ;  /* 0x0000000000007b1d */ /* 0x000fe20000010000 */
[----:B------:R-:W-:-:S13]  /*01c0*/  ISETP.GE.U32.AND P1, PT, R7, R4, PT ;  /* 0x000000040700720c */ /* 0x000fda0003f26070 */
[----:B------:R-:W-:Y:S01]  /*01d0*/  @!P1 IMAD R4, R4, 0x4, R5 ;  /* 0x0000000404049824 */ /* 0x000fe200078e0205 */
[----:B------:R-:W-:Y:S04]  /*01e0*/  @!P0 LDS R8, [R8] ;  /* 0x0000000008088984 */ /* 0x000fe80000000800 */
[----:B------:R-:W0:Y:S02]  /*01f0*/  @!P0 LDS R3, [R5] ;  /* 0x0000000005038984 */ /* 0x000e240000000800 */
[----:B0-----:R-:W-:-:S05]  /*0200*/  @!P0 IADD3 R2, PT, PT, R8, R3, RZ ;  /* 0x0000000308028210 */ /* 0x001fca0007ffe0ff */
[----:B------:R-:W-:Y:S01]  /*0210*/  @!P0 STS [R5], R2 ;  /* 0x0000000205008388 */ /* 0x000fe20000000800 */
[----:B------:R-:W-:Y:S01]  /*0220*/  BAR.SYNC.DEFER_BLOCKING 0x0 ;  /* 0x0000000000007b1d */ /* 0x000fe20000010000 */
[----:B------:R-:W-:-:S05]  /*0230*/  ISETP.NE.AND P0, PT, R7, RZ, PT ;  /* 0x000000ff0700720c */ /* 0x000fca0003f05270 */
[----:B------:R-:W-:Y:S04]  /*0240*/  @!P1 LDS R4, [R4] ;  /* 0x0000000004049984 */ /* 0x000fe80000000800 */
[----:B------:R-:W0:Y:S02]  /*0250*/  @!P1 LDS R3, [R5] ;  /* 0x0000000005039984 */ /* 0x000e240000000800 */
[----:B0-----:R-:W-:-:S05]  /*0260*/  @!P1 IMAD.IADD R6, R4, 0x1, R3 ;  /* 0x0000000104069824 */ /* 0x001fca00078e0203 */
[----:B------:R0:W-:Y:S01]  /*0270*/  @!P1 STS [R5], R6 ;  /* 0x0000000605009388 */ /* 0x0001e20000000800 */
[----:B------:R-:W-:Y:S06]  /*0280*/  BAR.SYNC.DEFER_BLOCKING 0x0 ;  /* 0x0000000000007b1d */ /* 0x000fec0000010000 */
[----:B------:R-:W-:Y:S05]  /*0290*/  @P0 EXIT ;  /* 0x000000000000094d */ /* 0x000fea0003800000 */
[----:B0-----:R-:W0:Y:S01]  /*02a0*/  LDS.64 R4, [UR4] ;  /* 0x00000004ff047984 */ /* 0x001e220008000a00 */
[----:B------:R-:W1:Y:S02]  /*02b0*/  LDC.64 R2, c[0x0][0x388] ;  /* 0x0000e200ff027b82 */ /* 0x000e640000000a00 */
[----:B-1----:R-:W-:Y:S01]  /*02c0*/  IMAD.WIDE.U32 R2, R0, 0x4, R2 ;  /* 0x0000000400027825 */ /* 0x002fe200078e0002 */
[----:B0-----:R-:W-:-:S05]  /*02d0*/  IADD3 R5, PT, PT, R5, R4, RZ ;  /* 0x0000000405057210 */ /* 0x001fca0007ffe0ff */
[----:B------:R-:W-:Y:S04]  /*02e0*/  STS [UR4], R5 ;  /* 0x00000005ff007988 */ /* 0x000fe80008000804 */
[----:B------:R-:W-:Y:S01]  /*02f0*/  STG.E desc[UR6][R2.64], R5 ;  /* 0x0000000502007986 */ /* 0x000fe2000c101906 */
[----:B------:R-:W-:Y:S05]  /*0300*/  EXIT ;  /* 0x000000000000794d */ /* 0x000fea0003800000 */
.L_x_1:
        /* <DEDUP_REMOVED lines=15> */
.L_x_7:


//--------------------- .text._Z10dotProductPiS_S_ --------------------------
	.section	.text._Z10dotProductPiS_S_,"ax",@progbits
	.align	128
        .global         _Z10dotProductPiS_S_
        .type           _Z10dotProductPiS_S_,@function
        .size           _Z10dotProductPiS_S_,(.L_x_8 - _Z10dotProductPiS_S_)
        .other          _Z10dotProductPiS_S_,@"STO_CUDA_ENTRY STV_DEFAULT"
_Z10dotProductPiS_S_:
.text._Z10dotProductPiS_S_:
        /* <DEDUP_REMOVED lines=10> */
[----:B---3--:R-:W-:-:S06]  /*00a0*/  IMAD.WIDE R4, R7, 0x4, R4 ;  /* 0x0000000407047825 */ /* 0x008fcc00078e0204 */
[----:B------:R-:W2:Y:S01]  /*00b0*/  LDG.E R5, desc[UR6][R4.64] ;  /* 0x0000000604057981 */ /* 0x000ea2000c1e1900 */
[----:B------:R-:W0:Y:S01]  /*00c0*/  S2UR UR5, SR_CgaCtaId ;  /* 0x00000000000579c3 */ /* 0x000e220000008800 */
[----:B------:R-:W-:Y:S02]  /*00d0*/  UMOV UR4, 0x400 ;  /* 0x0000040000047882 */ /* 0x000fe40000000000 */
[----:B0-----:R-:W-:-:S06]  /*00e0*/  ULEA UR4, UR5, UR4, 0x18 ;  /* 0x0000000405047291 */ /* 0x001fcc000f8ec0ff */
[C---:B------:R-:W-:Y:S02]  /*00f0*/  LEA R9, R7.reuse, UR4, 0x2 ;  /* 0x0000000407097c11 */ /* 0x040fe4000f8e10ff */
[----:B------:R-:W-:Y:S01]  /*0100*/  ISETP.NE.AND P0, PT, R7, RZ, PT ;  /* 0x000000ff0700720c */ /* 0x000fe20003f05270 */
[----:B--2---:R-:W-:-:S05]  /*0110*/  IMAD R0, R2, R5, RZ ;  /* 0x0000000502007224 */ /* 0x004fca00078e02ff */
[----:B------:R0:W-:Y:S01]  /*0120*/  STS [R9], R0 ;  /* 0x0000000009007388 */ /* 0x0001e20000000800 */
[----:B------:R-:W-:Y:S06]  /*0130*/  BAR.SYNC.DEFER_BLOCKING 0x0 ;  /* 0x0000000000007b1d */ /* 0x000fec0000010000 */
[----:B------:R-:W-:Y:S05]  /*0140*/  @P0 EXIT ;  /* 0x000000000000094d */ /* 0x000fea0003800000 */
[----:B------:R-:W-:Y:S02]  /*0150*/  IMAD.MOV.U32 R17, RZ, RZ, RZ ;  /* 0x000000ffff117224 */ /* 0x000fe400078e00ff */
[----:B0-----:R-:W-:-:S07]  /*0160*/  IMAD.MOV.U32 R0, RZ, RZ, 0x40 ;  /* 0x00000040ff007424 */ /* 0x001fce00078e00ff */
.L_x_2:
[----:B------:R-:W0:Y:S04]  /*0170*/  LDS.128 R4, [R0+UR4+-0x40] ;  /* 0xffffc00400047984 */ /* 0x000e280008000c00 */
[----:B------:R-:W1:Y:S04]  /*0180*/  LDS.128 R8, [R0+UR4+-0x30] ;  /* 0xffffd00400087984 */ /* 0x000e680008000c00 */
[----:B------:R-:W2:Y:S04]  /*0190*/  LDS.128 R24, [R0+UR4+-0x20] ;  /* 0xffffe00400187984 */ /* 0x000ea80008000c00 */
[----:B------:R-:W3:Y:S04]  /*01a0*/  LDS.128 R12, [R0+UR4+-0x10] ;  /* 0xfffff004000c7984 */ /* 0x000ee80008000c00 */
[----:B------:R-:W4:Y:S01]  /*01b0*/  LDS.128 R20, [R0+UR4] ;  /* 0x0000000400147984 */ /* 0x000f220008000c00 */
[----:B0-----:R-:W-:-:S03]  /*01c0*/  IADD3 R4, PT, PT, R5, R4, R17 ;  /* 0x0000000405047210 */ /* 0x001fc60007ffe011 */
[----:B------:R-:W0:Y:S01]  /*01d0*/  LDS.128 R16, [R0+UR4+0x10] ;  /* 0x0000100400107984 */ /* 0x000e220008000c00 */
[----:B------:R-:W-:-:S04]  /*01e0*/  IADD3 R4, PT, PT, R7, R6, R4 ;  /* 0x0000000607047210 */ /* 0x000fc80007ffe004 */
[----:B-1----:R-:W-:Y:S02]  /*01f0*/  IADD3 R8, PT, PT, R9, R8, R4 ;  /* 0x0000000809087210 */ /* 0x002fe40007ffe004 */
[----:B------:R-:W1:Y:S02]  /*0200*/  LDS.128 R4, [R0+UR4+0x20] ;  /* 0x0000200400047984 */ /* 0x000e640008000c00 */
[----:B------:R-:W-:-:S04]  /*0210*/  IADD3 R8, PT, PT, R11, R10, R8 ;  /* 0x0000000a0b087210 */ /* 0x000fc80007ffe008 */
[----:B--2---:R-:W-:Y:S02]  /*0220*/  IADD3 R24, PT, PT, R25, R24, R8 ;  /* 0x0000001819187210 */ /* 0x004fe40007ffe008 */
[----:B------:R2:W5:Y:S02]  /*0230*/  LDS.128 R8, [R0+UR4+0x30] ;  /* 0x0000300400087984 */ /* 0x0005640008000c00 */
[----:B------:R-:W-:-:S04]  /*0240*/  IADD3 R24, PT, PT, R27, R26, R24 ;  /* 0x0000001a1b187210 */ /* 0x000fc80007ffe018 */
[----:B---3--:R-:W-:Y:S01]  /*0250*/  IADD3 R12, PT, PT, R13, R12, R24 ;  /* 0x0000000c0d0c7210 */ /* 0x008fe20007ffe018 */
[----:B--2---:R-:W-:-:S03]  /*0260*/  VIADD R0, R0, 0x80 ;  /* 0x0000008000007836 */ /* 0x004fc60000000000 */
[----:B------:R-:W-:Y:S02]  /*0270*/  IADD3 R12, PT, PT, R15, R14, R12 ;  /* 0x0000000e0f0c7210 */ /* 0x000fe40007ffe00c */
[----:B------:R-:W-:Y:S02]  /*0280*/  ISETP.NE.AND P0, PT, R0, 0xcc0, PT ;  /* 0x00000cc00000780c */ /* 0x000fe40003f05270 */
[----:B----4-:R-:W-:-:S04]  /*0290*/  IADD3 R12, PT, PT, R21, R20, R12 ;  /* 0x00000014150c7210 */ /* 0x010fc80007ffe00c */
[----:B------:R-:W-:-:S04]  /*02a0*/  IADD3 R12, PT, PT, R23, R22, R12 ;  /* 0x00000016170c7210 */ /* 0x000fc80007ffe00c */
[----:B0-----:R-:W-:-:S04]  /*02b0*/  IADD3 R12, PT, PT, R17, R16, R12 ;  /* 0x00000010110c7210 */ /* 0x001fc80007ffe00c */
[----:B------:R-:W-:-:S04]  /*02c0*/  IADD3 R12, PT, PT, R19, R18, R12 ;  /* 0x00000012130c7210 */ /* 0x000fc80007ffe00c */
[----:B-1----:R-:W-:-:S04]  /*02d0*/  IADD3 R4, PT, PT, R5, R4, R12 ;  /* 0x0000000405047210 */ /* 0x002fc80007ffe00c */
[----:B------:R-:W-:-:S04]  /*02e0*/  IADD3 R4, PT, PT, R7, R6, R4 ;  /* 0x0000000607047210 */ /* 0x000fc80007ffe004 */
[----:B-----5:R-:W-:-:S04]  /*02f0*/  IADD3 R4, PT, PT, R9, R8, R4 ;  /* 0x0000000809047210 */ /* 0x020fc80007ffe004 */
[----:B------:R-:W-:Y:S01]  /*0300*/  IADD3 R17, PT, PT, R11, R10, R4 ;  /* 0x0000000a0b117210 */ /* 0x000fe20007ffe004 */
[----:B------:R-:W-:Y:S06]  /*0310*/  @P0 BRA `(.L_x_2) ;  /* 0xfffffffc00940947 */ /* 0x000fec000383ffff */
[----:B------:R-:W0:Y:S02]  /*0320*/  LDC.64 R2, c[0x0][0x390] ;  /* 0x0000e400ff027b82 */ /* 0x000e240000000a00 */
[----:B0-----:R-:W-:Y:S01]  /*0330*/  STG.E desc[UR6][R2.64], R17 ;  /* 0x0000001102007986 */ /* 0x001fe2000c101906 */
[----:B------:R-:W-:Y:S05]  /*0340*/  EXIT ;  /* 0x000000000000794d */ /* 0x000fea0003800000 */
.L_x_3:
        /* <DEDUP_REMOVED lines=11> */
.L_x_8:


//--------------------- .text._Z9indexfillPi      --------------------------
	.section	.text._Z9indexfillPi,"ax",@progbits
	.align	128
        .global         _Z9indexfillPi
        .type           _Z9indexfillPi,@function
        .size           _Z9indexfillPi,(.L_x_9 - _Z9indexfillPi)
        .other          _Z9indexfillPi,@"STO_CUDA_ENTRY STV_DEFAULT"
_Z9indexfillPi:
.text._Z9indexfillPi:
[----:B------:R-:W-:Y:S01]  /*0000*/  LDC R1, c[0x0][0x37c] ;  /* 0x0000df00ff017b82 */ /* 0x000fe20000000800 */
[----:B------:R-:W0:Y:S07]  /*0010*/  S2R R0, SR_TID.X ;  /* 0x0000000000007919 */ /* 0x000e2e0000002100 */
[----:B------:R-:W0:Y:S01]  /*0020*/  S2UR UR6, SR_CTAID.X ;  /* 0x00000000000679c3 */ /* 0x000e220000002500 */
[----:B------:R-:W1:Y:S07]  /*0030*/  LDCU.64 UR4, c[0x0][0x358] ;  /* 0x00006b00ff0477ac */ /* 0x000e6e0008000a00 */
[----:B------:R-:W0:Y:S08]  /*0040*/  LDC R5, c[0x0][0x360] ;  /* 0x0000d800ff057b82 */ /* 0x000e300000000800 */
[----:B------:R-:W2:Y:S01]  /*0050*/  LDC.64 R2, c[0x0][0x380] ;  /* 0x0000e000ff027b82 */ /* 0x000ea20000000a00 */
[----:B0-----:R-:W-:-:S04]  /*0060*/  IMAD R5, R5, UR6, R0 ;  /* 0x0000000605057c24 */ /* 0x001fc8000f8e0200 */
[----:B--2---:R-:W-:-:S05]  /*0070*/  IMAD.WIDE R2, R5, 0x4, R2 ;  /* 0x0000000405027825 */ /* 0x004fca00078e0202 */
[----:B-1----:R-:W-:Y:S01]  /*0080*/  STG.E desc[UR4][R2.64], R5 ;  /* 0x0000000502007986 */ /* 0x002fe2000c101904 */
[----:B------:R-:W-:Y:S05]  /*0090*/  EXIT ;  /* 0x000000000000794d */ /* 0x000fea0003800000 */
.L_x_4:
        /* <DEDUP_REMOVED lines=14> */
.L_x_9:


//--------------------- .text._Z10bigstencilPi    --------------------------
	.section	.text._Z10bigstencilPi,"ax",@progbits
	.align	128
        .global         _Z10bigstencilPi
        .type           _Z10bigstencilPi,@function
        .size           _Z10bigstencilPi,(.L_x_10 - _Z10bigstencilPi)
        .other          _Z10bigstencilPi,@"STO_CUDA_ENTRY STV_DEFAULT"
_Z10bigstencilPi:
.text._Z10bigstencilPi:
[----:B------:R-:W-:Y:S01]  /*0000*/  LDC R1, c[0x0][0x37c] ;  /* 0x0000df00ff017b82 */ /* 0x000fe20000000800 */
[----:B------:R-:W0:Y:S07]  /*0010*/  S2R R0, SR_TID.X ;  /* 0x0000000000007919 */ /* 0x000e2e0000002100 */
[----:B------:R-:W0:Y:S01]  /*0020*/  S2UR UR6, SR_CTAID.X ;  /* 0x00000000000679c3 */ /* 0x000e220000002500 */
[----:B------:R-:W1:Y:S01]  /*0030*/  LDCU.64 UR4, c[0x0][0x358] ;  /* 0x00006b00ff0477ac */ /* 0x000e620008000a00 */
[----:B------:R-:W-:-:S06]  /*0040*/  HFMA2 R7, -RZ, RZ, 0, 4.17232513427734375e-07 ;  /* 0x00000007ff077431 */ /* 0x000fcc00000001ff */
[----:B------:R-:W0:Y:S08]  /*0050*/  LDC R5, c[0x0][0x360] ;  /* 0x0000d800ff057b82 */ /* 0x000e300000000800 */
[----:B------:R-:W2:Y:S01]  /*0060*/  LDC.64 R2, c[0x0][0x380] ;  /* 0x0000e000ff027b82 */ /* 0x000ea20000000a00 */
[----:B0-----:R-:W-:-:S04]  /*0070*/  IMAD R5, R5, UR6, R0 ;  /* 0x0000000605057c24 */ /* 0x001fc8000f8e0200 */
[----:B--2---:R-:W-:-:S05]  /*0080*/  IMAD.WIDE.U32 R2, R5, 0x4, R2 ;  /* 0x0000000405027825 */ /* 0x004fca00078e0002 */
[----:B-1----:R-:W-:Y:S01]  /*0090*/  STG.E desc[UR4][R2.64], R7 ;  /* 0x0000000702007986 */ /* 0x002fe2000c101904 */
[----:B------:R-:W-:Y:S05]  /*00a0*/  EXIT ;  /* 0x000000000000794d */ /* 0x000fea0003800000 */
.L_x_5:
        /* <DEDUP_REMOVED lines=13> */
.L_x_10:


//--------------------- .nv.shared.reserved.0     --------------------------
	.section	.nv.shared.reserved.0,"aw",@nobits
	.weak		__nv_reservedSMEM_offset_0_alias
	.size		__nv_reservedSMEM_offset_0_alias, 0, 64
	.other		__nv_reservedSMEM_offset_0_alias,@"STO_CUDA_RESERVED_SHARED STV_DEFAULT"
__nv_reservedSMEM_offset_0_alias:
	.zero		0
	.zero		64


//--------------------- .nv.shared._Z9reductionPiS_ --------------------------
	.section	.nv.shared._Z9reductionPiS_,"aw",@nobits
	.sectionflags	@""
	.align	4
.nv.shared._Z9reductionPiS_:
	.zero		1088


//--------------------- .nv.shared._Z10dotProductPiS_S_ --------------------------
	.section	.nv.shared._Z10dotProductPiS_S_,"aw",@nobits
	.sectionflags	@""
	.align	4
.nv.shared._Z10dotProductPiS_S_:
	.zero		4224


//--------------------- .nv.constant0._Z10bigstencilPiS_ --------------------------
	.section	.nv.constant0._Z10bigstencilPiS_,"a",@progbits
	.sectionflags	@""
	.align	4
.nv.constant0._Z10bigstencilPiS_:
	.zero		912


//--------------------- .nv.constant0._Z9reductionPiS_ --------------------------
	.section	.nv.constant0._Z9reductionPiS_,"a",@progbits
	.sectionflags	@""
	.align	4
.nv.constant0._Z9reductionPiS_:
	.zero		912


//--------------------- .nv.constant0._Z10dotProductPiS_S_ --------------------------
	.section	.nv.constant0._Z10dotProductPiS_S_,"a",@progbits
	.sectionflags	@""
	.align	4
.nv.constant0._Z10dotProductPiS_S_:
	.zero		920


//--------------------- .nv.constant0._Z9indexfillPi --------------------------
	.section	.nv.constant0._Z9indexfillPi,"a",@progbits
	.sectionflags	@""
	.align	4
.nv.constant0._Z9indexfillPi:
	.zero		904


//--------------------- .nv.constant0._Z10bigstencilPi --------------------------
	.section	.nv.constant0._Z10bigstencilPi,"a",@progbits
	.sectionflags	@""
	.align	4
.nv.constant0._Z10bigstencilPi:
	.zero		904


//--------------------- SYMBOLS --------------------------

	.type		.nv.reservedSmem.offset0,@object
	.size		.nv.reservedSmem.offset0,0x4
	.type		.nv.reservedSmem.cap,@object
	.size		.nv.reservedSmem.cap,0x4
